.version 7.8
.target sm_80
.address_size 64

.visible .entry matmul(
  .param .u64 matmul_param_0,
  .param .u64 matmul_param_1,
  .param .u64 matmul_param_2,
  .param .u64 matmul_param_3,
  .param .u64 matmul_param_4,
  .param .u64 matmul_param_5
) {
.reg .b32 %r0;
.reg .pred %pd<1>;
.reg .f64 %fd<4>;
.reg .u64 %rd<19>;
// Prologue Begins;
mov.u32 %r0, %tid.x;
cvt.u64.u32 %rd1, %r0;
mov.u32 %r0, %ntid.x;
cvt.u64.u32 %rd2, %r0;
mov.u32 %r0, %ctaid.x;
cvt.u64.u32 %rd3, %r0;
ld.param.u64 %rd4, [matmul_param_0];
cvta.to.global.u64 %rd4, %rd4;
ld.param.u64 %rd5, [matmul_param_1];
cvta.to.global.u64 %rd5, %rd5;
ld.param.u64 %rd6, [matmul_param_2];
cvta.to.global.u64 %rd6, %rd6;
ld.param.u64 %rd7, [matmul_param_3];
ld.param.u64 %rd8, [matmul_param_4];
ld.param.u64 %rd9, [matmul_param_5];
// Prologue ends;
// local.get;
// local.get;
// i32.mul;
mul.lo.u64 %rd18, %rd2, %rd3;
// local.get;
// i32.add;
add.u64 %rd18, %rd18, %rd1;
// local.set;
// local.get;
// local.get;
// i32.div_s;
div.u64 %rd10, %rd18, %rd8;
// local.set;
// local.get;
// local.get;
// local.get;
// i32.mul;
mul.lo.u64 %rd11, %rd10, %rd8;
// i32.sub;
sub.u64 %rd11, %rd18, %rd11;
// local.set;
// f64.const;
mov.f64 %fd1, 0.0000000000000000e+00;
// local.set;
// i32.const;
mov.s64 %rd12, 0;
// local.set;
// loop;
$L0:
// local.get;
// local.get;
// i32.mul;
mul.lo.u64 %rd13, %rd10, %rd9;
// local.get;
// i32.add;
add.u64 %rd13, %rd13, %rd12;
// i32.const;
mov.s64 %rd17, 8;
// i32.mul;
mul.lo.u64 %rd13, %rd13, %rd17;
// local.get;
// i32.add;
add.u64 %rd13, %rd13, %rd4;
// local.set;
// local.get;
// local.get;
// i32.mul;
mul.lo.u64 %rd14, %rd12, %rd8;
// local.get;
// i32.add;
add.u64 %rd14, %rd14, %rd11;
// i32.const;
mov.s64 %rd17, 8;
// i32.mul;
mul.lo.u64 %rd14, %rd14, %rd17;
// local.get;
// i32.add;
add.u64 %rd14, %rd14, %rd5;
// local.set;
// local.get;
// f64.load;
ld.global.f64 %fd2, [%rd13];
// local.get;
// f64.load;
ld.global.f64 %fd3, [%rd14];
// f64.mul;
mul.f64 %fd2, %fd2, %fd3;
// local.get;
// f64.add;
add.f64 %fd2, %fd2, %fd1;
// local.set;
// local.get;
// i32.const;
mov.s64 %rd15, 1;
// i32.add;
add.u64 %rd15, %rd12, %rd15;
// local.set;
// local.get;
// local.get;
// i32.lt_s;
setp.lt.u64 %pd0, %rd15, %rd9;
// br_if;
mov.f64 %fd1, %fd2;
mov.u64 %rd12, %rd15;
mov.u64 %rd15, %rd14;
mov.u64 %rd14, %rd13;
@%pd0 bra $L0;
// end;
// local.get;
// local.get;
// i32.mul;
mul.lo.u64 %rd13, %rd10, %rd8;
// local.get;
// i32.add;
add.u64 %rd13, %rd13, %rd11;
// i32.const;
mov.s64 %rd17, 8;
// i32.mul;
mul.lo.u64 %rd13, %rd13, %rd17;
// local.get;
// i32.add;
add.u64 %rd13, %rd13, %rd6;
// local.set;
// local.get;
// local.get;
// f64.store;
st.global.f64 [%rd13], %fd1;
// end;
}


// ===== COMPILED SASS (sm_100) =====

	.target	sm_100

	.elftype	@"ET_EXEC"


//--------------------- .note.nv.tkinfo           --------------------------
	.section	.note.nv.tkinfo,"",@"SHT_NOTE"
	.sectionflags	@"SHF_NOTE_NV_TKINFO"
	.tkinfo
        /*0018*/ 	.word	0x00000002
        /*0030*/ 	.string	""
        /*0030*/ 	.string	"ptxas"
        /*0030*/ 	.string	"Cuda compilation tools, release 13.0, V13.0.88"
        /*0030*/ 	.string	"Build cuda_13.0.r13.0/compiler.36424714_0"
        /*0030*/ 	.string	"-arch sm_100 "



//--------------------- .note.nv.cuinfo           --------------------------
	.section	.note.nv.cuinfo,"",@"SHT_NOTE"
	.sectionflags	@"SHF_NOTE_NV_CUINFO"
        /*0018*/ 	.short	0x0002
        /*001a*/ 	.short	0x0050
        /*001c*/ 	.short	0x0082
	.zero		2


//--------------------- .nv.info                  --------------------------
	.section	.nv.info,"",@"SHT_CUDA_INFO"
	.align	4


	//----- nvinfo : EIATTR_REGCOUNT
	.align		4
        /*0000*/ 	.byte	0x04, 0x2f
        /*0002*/ 	.short	(.L_1 - .L_0)
	.align		4
.L_0:
        /*0004*/ 	.word	index@(matmul)
        /*0008*/ 	.word	0x00000020


	//----- nvinfo : EIATTR_FRAME_SIZE
	.align		4
.L_1:
        /*000c*/ 	.byte	0x04, 0x11
        /*000e*/ 	.short	(.L_3 - .L_2)
	.align		4
.L_2:
        /*0010*/ 	.word	index@($__internal_0_$__cuda_sm20_div_u64)
        /*0014*/ 	.word	0x00000000


	//----- nvinfo : EIATTR_FRAME_SIZE
	.align		4
.L_3:
        /*0018*/ 	.byte	0x04, 0x11
        /*001a*/ 	.short	(.L_5 - .L_4)
	.align		4
.L_4:
        /*001c*/ 	.word	index@(matmul)
        /*0020*/ 	.word	0x00000000


	//----- nvinfo : EIATTR_MIN_STACK_SIZE
	.align		4
.L_5:
        /*0024*/ 	.byte	0x04, 0x12
        /*0026*/ 	.short	(.L_7 - .L_6)
	.align		4
.L_6:
        /*0028*/ 	.word	index@(matmul)
        /*002c*/ 	.word	0x00000000
.L_7:


//--------------------- .nv.compat                --------------------------
	.section	.nv.compat,"",@"SHT_CUDA_COMPAT_INFO"
	.align	4
        /*0000*/ 	.byte	0x02, 0x09, 0x00, 0x00, 0x02, 0x02, 0x01, 0x00, 0x02, 0x05, 0x05, 0x00, 0x03, 0x07, 0x01, 0x01
        /*0010*/ 	.byte	0x02, 0x03, 0x00, 0x00, 0x02, 0x06, 0x01, 0x00, 0x04, 0x0b, 0x08, 0x00, 0x01, 0x00, 0x00, 0x00
        /*0020*/ 	.byte	0x00, 0x00, 0x00, 0x00


//--------------------- .nv.info.matmul           --------------------------
	.section	.nv.info.matmul,"",@"SHT_CUDA_INFO"
	.sectionflags	@""
	.align	4


	//----- nvinfo : EIATTR_CUDA_API_VERSION
	.align		4
        /*0000*/ 	.byte	0x04, 0x37
        /*0002*/ 	.short	(.L_9 - .L_8)
.L_8:
        /*0004*/ 	.word	0x00000082


	//----- nvinfo : EIATTR_KPARAM_INFO
	.align		4
.L_9:
        /*0008*/ 	.byte	0x04, 0x17
        /*000a*/ 	.short	(.L_11 - .L_10)
.L_10:
        /*000c*/ 	.word	0x00000000
        /*0010*/ 	.short	0x0005
        /*0012*/ 	.short	0x0028
        /*0014*/ 	.byte	0x00, 0xf0, 0x21, 0x00


	//----- nvinfo : EIATTR_KPARAM_INFO
	.align		4
.L_11:
        /*0018*/ 	.byte	0x04, 0x17
        /*001a*/ 	.short	(.L_13 - .L_12)
.L_12:
        /*001c*/ 	.word	0x00000000
        /*0020*/ 	.short	0x0004
        /*0022*/ 	.short	0x0020
        /*0024*/ 	.byte	0x00, 0xf0, 0x21, 0x00


	//----- nvinfo : EIATTR_KPARAM_INFO
	.align		4
.L_13:
        /*0028*/ 	.byte	0x04, 0x17
        /*002a*/ 	.short	(.L_15 - .L_14)
.L_14:
        /*002c*/ 	.word	0x00000000
        /*0030*/ 	.short	0x0003
        /*0032*/ 	.short	0x0018
        /*0034*/ 	.byte	0x00, 0xf0, 0x21, 0x00


	//----- nvinfo : EIATTR_KPARAM_INFO
	.align		4
.L_15:
        /*0038*/ 	.byte	0x04, 0x17
        /*003a*/ 	.short	(.L_17 - .L_16)
.L_16:
        /*003c*/ 	.word	0x00000000
        /*0040*/ 	.short	0x0002
        /*0042*/ 	.short	0x0010
        /*0044*/ 	.byte	0x00, 0xf0, 0x21, 0x00


	//----- nvinfo : EIATTR_KPARAM_INFO
	.align		4
.L_17:
        /*0048*/ 	.byte	0x04, 0x17
        /*004a*/ 	.short	(.L_19 - .L_18)
.L_18:
        /*004c*/ 	.word	0x00000000
        /*0050*/ 	.short	0x0001
        /*0052*/ 	.short	0x0008
        /*0054*/ 	.byte	0x00, 0xf0, 0x21, 0x00


	//----- nvinfo : EIATTR_KPARAM_INFO
	.align		4
.L_19:
        /*0058*/ 	.byte	0x04, 0x17
        /*005a*/ 	.short	(.L_21 - .L_20)
.L_20:
        /*005c*/ 	.word	0x00000000
        /*0060*/ 	.short	0x0000
        /*0062*/ 	.short	0x0000
        /*0064*/ 	.byte	0x00, 0xf0, 0x21, 0x00


	//----- nvinfo : EIATTR_SPARSE_MMA_MASK
	.align		4
.L_21:
        /*0068*/ 	.byte	0x03, 0x50
        /*006a*/ 	.short	0x0000


	//----- nvinfo : EIATTR_MAXREG_COUNT
	.align		4
        /*006c*/ 	.byte	0x03, 0x1b
        /*006e*/ 	.short	0x00ff


	//----- nvinfo : EIATTR_MERCURY_ISA_VERSION
	.align		4
        /*0070*/ 	.byte	0x03, 0x5f
        /*0072*/ 	.short	0x0101


	//----- nvinfo : EIATTR_VRC_CTA_INIT_COUNT
	.align		4
        /*0074*/ 	.byte	0x02, 0x4a
	.zero		1
	.zero		1


	//----- nvinfo : EIATTR_EXIT_INSTR_OFFSETS
	.align		4
        /*0078*/ 	.byte	0x04, 0x1c
        /*007a*/ 	.short	(.L_23 - .L_22)


	//   ....[0]....
.L_22:
        /*007c*/ 	.word	0x00000df0


	//----- nvinfo : EIATTR_CRS_STACK_SIZE
	.align		4
.L_23:
        /*0080*/ 	.byte	0x04, 0x1e
        /*0082*/ 	.short	(.L_25 - .L_24)
.L_24:
        /*0084*/ 	.word	0x00000000


	//----- nvinfo : EIATTR_CBANK_PARAM_SIZE
	.align		4
.L_25:
        /*0088*/ 	.byte	0x03, 0x19
        /*008a*/ 	.short	0x0030


	//----- nvinfo : EIATTR_PARAM_CBANK
	.align		4
        /*008c*/ 	.byte	0x04, 0x0a
        /*008e*/ 	.short	(.L_27 - .L_26)
	.align		4
.L_26:
        /*0090*/ 	.word	index@(.nv.constant0.matmul)
        /*0094*/ 	.short	0x0380
        /*0096*/ 	.short	0x0030


	//----- nvinfo : EIATTR_SW_WAR
	.align		4
.L_27:
        /*0098*/ 	.byte	0x04, 0x36
        /*009a*/ 	.short	(.L_29 - .L_28)
.L_28:
        /*009c*/ 	.word	0x00000008
.L_29:


//--------------------- .nv.callgraph             --------------------------
	.section	.nv.callgraph,"",@"SHT_CUDA_CALLGRAPH"
	.align	4
	.sectionentsize	8
	.align		4
        /*0000*/ 	.word	0x00000000
	.align		4
        /*0004*/ 	.word	0xffffffff
	.align		4
        /*0008*/ 	.word	0x00000000
	.align		4
        /*000c*/ 	.word	0xfffffffe
	.align		4
        /*0010*/ 	.word	0x00000000
	.align		4
        /*0014*/ 	.word	0xfffffffd
	.align		4
        /*0018*/ 	.word	0x00000000
	.align		4
        /*001c*/ 	.word	0xfffffffc


//--------------------- .text.matmul              --------------------------
	.section	.text.matmul,"ax",@progbits
	.align	128
        .global         matmul
        .type           matmul,@function
        .size           matmul,(.L_x_6 - matmul)
        .other          matmul,@"STO_CUDA_ENTRY STV_DEFAULT"
matmul:
.text.matmul:
[----:B------:R-:W-:Y:S01]  /*0000*/  LDC R1, c[0x0][0x37c] ;  /* 0x0000df00ff017b82 */ /* 0x000fe20000000800 */
[----:B------:R-:W0:Y:S01]  /*0010*/  S2R R3, SR_CTAID.X ;  /* 0x0000000000037919 */ /* 0x000e220000002500 */
[----:B------:R-:W0:Y:S01]  /*0020*/  LDCU UR4, c[0x0][0x360] ;  /* 0x00006c00ff0477ac */ /* 0x000e220008000800 */
[----:B------:R-:W-:Y:S01]  /*0030*/  HFMA2 R5, -RZ, RZ, 0, 0 ;  /* 0x00000000ff057431 */ /* 0x000fe200000001ff */
[----:B------:R-:W-:Y:S01]  /*0040*/  MOV R8, 0xa0 ;  /* 0x000000a000087802 */ /* 0x000fe20000000f00 */
[----:B------:R-:W0:Y:S02]  /*0050*/  S2R R4, SR_TID.X ;  /* 0x0000000000047919 */ /* 0x000e240000002100 */
[----:B0-----:R-:W-:Y:S01]  /*0060*/  IMAD.WIDE.U32 R4, R3, UR4, R4 ;  /* 0x0000000403047c25 */ /* 0x001fe2000f8e0004 */
[----:B------:R-:W-:-:S04]  /*0070*/  UMOV UR4, URZ ;  /* 0x000000ff00047c82 */ /* 0x000fc80008000000 */
[----:B------:R-:W-:-:S07]  /*0080*/  IADD3 R7, PT, PT, R5, UR4, RZ ;  /* 0x0000000405077c10 */ /* 0x000fce000fffe0ff */
[----:B------:R-:W-:Y:S05]  /*0090*/  CALL.REL.NOINC `($__internal_0_$__cuda_sm20_div_u64) ;  /* 0x0000000c00587944 */ /* 0x000fea0003c00000 */
[----:B------:R-:W0:Y:S01]  /*00a0*/  LDCU.128 UR8, c[0x0][0x3a0] ;  /* 0x00007400ff0877ac */ /* 0x000e220008000c00 */
[----:B------:R-:W-:Y:S02]  /*00b0*/  IADD3 R5, P0, PT, RZ, -R0, RZ ;  /* 0x80000000ff057210 */ /* 0x000fe40007f1e0ff */
[----:B------:R-:W-:Y:S02]  /*00c0*/  CS2R R12, SRZ ;  /* 0x00000000000c7805 */ /* 0x000fe4000001ff00 */
[----:B------:R-:W-:Y:S01]  /*00d0*/  MOV R6, R4 ;  /* 0x0000000400067202 */ /* 0x000fe20000000f00 */
[----:B------:R-:W1:Y:S01]  /*00e0*/  LDCU.64 UR4, c[0x0][0x358] ;  /* 0x00006b00ff0477ac */ /* 0x000e620008000a00 */
[----:B------:R-:W-:Y:S01]  /*00f0*/  IMAD.X R3, RZ, RZ, ~R2, P0 ;  /* 0x000000ffff037224 */ /* 0x000fe200000e0e02 */
[----:B------:R-:W-:Y:S01]  /*0100*/  PLOP3.LUT P0, PT, PT, PT, PT, 0x80, 0x8 ;  /* 0x000000000008781c */ /* 0x000fe20003f0f070 */
[----:B0-----:R-:W-:Y:S02]  /*0110*/  UISETP.GT.U32.AND UP0, UPT, UR10, URZ, UPT ;  /* 0x000000ff0a00728c */ /* 0x001fe4000bf04070 */
[----:B------:R-:W-:-:S02]  /*0120*/  IMAD R3, R3, UR8, RZ ;  /* 0x0000000803037c24 */ /* 0x000fc4000f8e02ff */
[----:B------:R-:W-:Y:S01]  /*0130*/  IMAD.WIDE.U32 R6, R5, UR8, R6 ;  /* 0x0000000805067c25 */ /* 0x000fe2000f8e0006 */
[----:B------:R-:W-:-:S03]  /*0140*/  UISETP.GT.U32.AND.EX UP0, UPT, UR11, URZ, UPT, UP0 ;  /* 0x000000ff0b00728c */ /* 0x000fc6000bf04100 */
[----:B------:R-:W-:Y:S01]  /*0150*/  IMAD R3, R5, UR9, R3 ;  /* 0x0000000905037c24 */ /* 0x000fe2000f8e0203 */
[----:B------:R-:W-:-:S04]  /*0160*/  CS2R R4, SRZ ;  /* 0x0000000000047805 */ /* 0x000fc8000001ff00 */
[----:B------:R-:W-:Y:S01]  /*0170*/  IADD3 R9, PT, PT, R7, R3, RZ ;  /* 0x0000000307097210 */ /* 0x000fe20007ffe0ff */
[----:B-1----:R-:W-:Y:S06]  /*0180*/  BRA.U UP0, `(.L_x_0) ;  /* 0x00000001005c7547 */ /* 0x002fec000b800000 */
[----:B------:R-:W0:Y:S01]  /*0190*/  LDC.64 R14, c[0x0][0x380] ;  /* 0x0000e000ff0e7b82 */ /* 0x000e220000000a00 */
[----:B------:R-:W-:Y:S02]  /*01a0*/  IMAD R17, R5, UR8, RZ ;  /* 0x0000000805117c24 */ /* 0x000fe4000f8e02ff */
[----:B------:R-:W-:Y:S02]  /*01b0*/  IMAD R3, R2, UR10, RZ ;  /* 0x0000000a02037c24 */ /* 0x000fe4000f8e02ff */
[----:B------:R-:W-:Y:S02]  /*01c0*/  IMAD.MOV.U32 R8, RZ, RZ, R6 ;  /* 0x000000ffff087224 */ /* 0x000fe400078e0006 */
[----:B------:R-:W-:Y:S01]  /*01d0*/  IMAD R19, R4, UR9, R17 ;  /* 0x0000000904137c24 */ /* 0x000fe2000f8e0211 */
[----:B------:R-:W1:Y:S01]  /*01e0*/  LDC.64 R10, c[0x0][0x388] ;  /* 0x0000e200ff0a7b82 */ /* 0x000e620000000a00 */
[----:B------:R-:W-:-:S04]  /*01f0*/  IMAD.WIDE.U32 R16, R0, UR10, R4 ;  /* 0x0000000a00107c25 */ /* 0x000fc8000f8e0004 */
[----:B------:R-:W-:Y:S02]  /*0200*/  IMAD R3, R0, UR11, R3 ;  /* 0x0000000b00037c24 */ /* 0x000fe4000f8e0203 */
[----:B------:R-:W-:-:S03]  /*0210*/  IMAD.WIDE.U32 R4, R4, UR8, R8 ;  /* 0x0000000804047c25 */ /* 0x000fc6000f8e0008 */
[----:B------:R-:W-:Y:S02]  /*0220*/  IADD3 R17, PT, PT, R17, R3, RZ ;  /* 0x0000000311117210 */ /* 0x000fe40007ffe0ff */
[----:B------:R-:W-:-:S03]  /*0230*/  IADD3 R3, PT, PT, R5, R19, RZ ;  /* 0x0000001305037210 */ /* 0x000fc60007ffe0ff */
[----:B------:R-:W-:Y:S01]  /*0240*/  IMAD.SHL.U32 R17, R17, 0x8, RZ ;  /* 0x0000000811117824 */ /* 0x000fe200078e00ff */
[----:B------:R-:W-:Y:S01]  /*0250*/  SHF.L.U32 R3, R3, 0x3, RZ ;  /* 0x0000000303037819 */ /* 0x000fe200000006ff */
[----:B0-----:R-:W-:-:S05]  /*0260*/  IMAD.WIDE.U32 R14, R16, 0x8, R14 ;  /* 0x00000008100e7825 */ /* 0x001fca00078e000e */
[----:B------:R-:W-:Y:S01]  /*0270*/  IADD3 R15, PT, PT, R15, R17, RZ ;  /* 0x000000110f0f7210 */ /* 0x000fe20007ffe0ff */
[----:B-1----:R-:W-:-:S04]  /*0280*/  IMAD.WIDE.U32 R10, R4, 0x8, R10 ;  /* 0x00000008040a7825 */ /* 0x002fc800078e000a */
[----:B------:R-:W2:Y:S01]  /*0290*/  LDG.E.64 R4, desc[UR4][R14.64] ;  /* 0x000000040e047981 */ /* 0x000ea2000c1e1b00 */
[----:B------:R-:W-:-:S06]  /*02a0*/  IMAD.IADD R11, R11, 0x1, R3 ;  /* 0x000000010b0b7824 */ /* 0x000fcc00078e0203 */
[----:B------:R-:W2:Y:S01]  /*02b0*/  LDG.E.64 R10, desc[UR4][R10.64] ;  /* 0x000000040a0a7981 */ /* 0x000ea2000c1e1b00 */
[----:B------:R-:W-:Y:S01]  /*02c0*/  PLOP3.LUT P0, PT, PT, PT, PT, 0x8, 0x80 ;  /* 0x000000000080781c */ /* 0x000fe20003f0e170 */
[----:B--2---:R-:W-:Y:S01]  /*02d0*/  DFMA R12, R4, R10, R12 ;  /* 0x0000000a040c722b */ /* 0x004fe2000000000c */
[----:B------:R-:W-:Y:S01]  /*02e0*/  HFMA2 R4, -RZ, RZ, 0, 5.9604644775390625e-08 ;  /* 0x00000001ff047431 */ /* 0x000fe200000001ff */
[----:B------:R-:W-:-:S10]  /*02f0*/  MOV R5, RZ ;  /* 0x000000ff00057202 */ /* 0x000fd40000000f00 */
.L_x_0:
[C---:B------:R-:W-:Y:S02]  /*0300*/  IADD3 R3, P3, PT, -R4.reuse, UR10, RZ ;  /* 0x0000000a04037c10 */ /* 0x040fe4000ff7e1ff */
[----:B------:R-:W-:Y:S02]  /*0310*/  ISETP.GE.U32.AND P2, PT, R4, UR10, PT ;  /* 0x0000000a04007c0c */ /* 0x000fe4000bf46070 */
[----:B------:R-:W-:Y:S02]  /*0320*/  ISETP.LE.U32.AND P1, PT, R3, 0x3, PT ;  /* 0x000000030300780c */ /* 0x000fe40003f23070 */
[C---:B------:R-:W-:Y:S02]  /*0330*/  ISETP.GE.U32.AND.EX P2, PT, R5.reuse, UR11, PT, P2 ;  /* 0x0000000b05007c0c */ /* 0x040fe4000bf46120 */
[----:B------:R-:W-:-:S04]  /*0340*/  IADD3.X R3, PT, PT, ~R5, UR11, RZ, P3, !PT ;  /* 0x0000000b05037c10 */ /* 0x000fc80009ffe5ff */
[----:B------:R-:W-:-:S13]  /*0350*/  ISETP.LE.U32.OR.EX P1, PT, R3, RZ, P2, P1 ;  /* 0x000000ff0300720c */ /* 0x000fda0001723510 */
[----:B------:R-:W-:Y:S05]  /*0360*/  @P1 BRA `(.L_x_1) ;  /* 0x0000000400481947 */ /* 0x000fea0003800000 */
[----:B------:R-:W0:Y:S01]  /*0370*/  LDC.64 R14, c[0x0][0x380] ;  /* 0x0000e000ff0e7b82 */ /* 0x000e220000000a00 */
[----:B------:R-:W-:Y:S01]  /*0380*/  UIADD3 UR6, UP0, UPT, UR10, -0x3, URZ ;  /* 0xfffffffd0a067890 */ /* 0x000fe2000ff1e0ff */
[----:B------:R-:W-:-:S03]  /*0390*/  PLOP3.LUT P0, PT, PT, PT, PT, 0x8, 0x80 ;  /* 0x000000000080781c */ /* 0x000fc60003f0e170 */
[----:B------:R-:W-:-:S03]  /*03a0*/  UIADD3.X UR7, UPT, UPT, UR11, -0x1, URZ, UP0, !UPT ;  /* 0xffffffff0b077890 */ /* 0x000fc600087fe4ff */
[----:B------:R-:W1:Y:S09]  /*03b0*/  LDC.64 R10, c[0x0][0x388] ;  /* 0x0000e200ff0a7b82 */ /* 0x000e720000000a00 */
.L_x_2:
[----:B------:R-:W-:Y:S01]  /*03c0*/  MOV R17, R9 ;  /* 0x0000000900117202 */ /* 0x000fe20000000f00 */
[----:B------:R-:W-:Y:S01]  /*03d0*/  IMAD R21, R5, UR8, RZ ;  /* 0x0000000805157c24 */ /* 0x000fe2000f8e02ff */
[C---:B------:R-:W-:Y:S01]  /*03e0*/  IADD3 R24, P1, PT, R4.reuse, 0x1, RZ ;  /* 0x0000000104187810 */ /* 0x040fe20007f3e0ff */
[----:B------:R-:W-:Y:S02]  /*03f0*/  IMAD.MOV.U32 R16, RZ, RZ, R6 ;  /* 0x000000ffff107224 */ /* 0x000fe400078e0006 */
[C---:B------:R-:W-:Y:S01]  /*0400*/  IMAD R27, R4.reuse, UR9, R21 ;  /* 0x00000009041b7c24 */ /* 0x040fe2000f8e0215 */
[----:B------:R-:W-:Y:S01]  /*0410*/  IADD3.X R25, PT, PT, RZ, R5, RZ, P1, !PT ;  /* 0x00000005ff197210 */ /* 0x000fe20000ffe4ff */
[----:B------:R-:W-:-:S04]  /*0420*/  IMAD.WIDE.U32 R22, R4, UR8, R16 ;  /* 0x0000000804167c25 */ /* 0x000fc8000f8e0010 */
[----:B------:R-:W-:Y:S01]  /*0430*/  IMAD R3, R2, UR10, RZ ;  /* 0x0000000a02037c24 */ /* 0x000fe2000f8e02ff */
[----:B------:R-:W-:Y:S01]  /*0440*/  IADD3 R20, PT, PT, R23, R27, RZ ;  /* 0x0000001b17147210 */ /* 0x000fe20007ffe0ff */
[----:B------:R-:W-:-:S04]  /*0450*/  IMAD.WIDE.U32 R18, R0, UR10, R4 ;  /* 0x0000000a00127c25 */ /* 0x000fc8000f8e0004 */
[----:B------:R-:W-:Y:S02]  /*0460*/  IMAD R3, R0, UR11, R3 ;  /* 0x0000000b00037c24 */ /* 0x000fe4000f8e0203 */
[----:B-1----:R-:W-:-:S04]  /*0470*/  IMAD.WIDE.U32 R22, R22, 0x8, R10 ;  /* 0x0000000816167825 */ /* 0x002fc800078e000a */
[----:B------:R-:W-:Y:S02]  /*0480*/  IMAD.IADD R21, R3, 0x1, R19 ;  /* 0x0000000103157824 */ /* 0x000fe400078e0213 */
[----:B------:R-:W-:Y:S02]  /*0490*/  IMAD.SHL.U32 R27, R20, 0x8, RZ ;  /* 0x00000008141b7824 */ /* 0x000fe400078e00ff */
[----:B0-----:R-:W-:Y:S01]  /*04a0*/  IMAD.WIDE.U32 R18, R18, 0x8, R14 ;  /* 0x0000000812127825 */ /* 0x001fe200078e000e */
[----:B------:R-:W-:Y:S02]  /*04b0*/  SHF.L.U32 R21, R21, 0x3, RZ ;  /* 0x0000000315157819 */ /* 0x000fe400000006ff */
[----:B------:R-:W-:Y:S01]  /*04c0*/  IADD3 R23, PT, PT, R23, R27, RZ ;  /* 0x0000001b17177210 */ /* 0x000fe20007ffe0ff */
[----:B------:R-:W-:Y:S01]  /*04d0*/  IMAD R27, R25, UR8, RZ ;  /* 0x00000008191b7c24 */ /* 0x000fe2000f8e02ff */
[----:B------:R-:W-:Y:S01]  /*04e0*/  IADD3 R19, PT, PT, R19, R21, RZ ;  /* 0x0000001513137210 */ /* 0x000fe20007ffe0ff */
[----:B------:R-:W-:-:S03]  /*04f0*/  IMAD.WIDE.U32 R20, R24, UR8, R16 ;  /* 0x0000000818147c25 */ /* 0x000fc6000f8e0010 */
[----:B------:R-:W2:Y:S01]  /*0500*/  LDG.E.64 R22, desc[UR4][R22.64] ;  /* 0x0000000416167981 */ /* 0x000ea2000c1e1b00 */
[----:B------:R-:W-:Y:S02]  /*0510*/  IMAD R27, R24, UR9, R27 ;  /* 0x00000009181b7c24 */ /* 0x000fe4000f8e021b */
[----:B------:R-:W-:Y:S01]  /*0520*/  IMAD.WIDE.U32 R24, R0, UR10, R24 ;  /* 0x0000000a00187c25 */ /* 0x000fe2000f8e0018 */
[----:B------:R-:W2:Y:S03]  /*0530*/  LDG.E.64 R18, desc[UR4][R18.64] ;  /* 0x0000000412127981 */ /* 0x000ea6000c1e1b00 */
[----:B------:R-:W-:Y:S01]  /*0540*/  IMAD.IADD R27, R21, 0x1, R27 ;  /* 0x00000001151b7824 */ /* 0x000fe200078e021b */
[----:B------:R-:W-:Y:S01]  /*0550*/  IADD3 R29, PT, PT, R3, R25, RZ ;  /* 0x00000019031d7210 */ /* 0x000fe20007ffe0ff */
[----:B------:R-:W-:-:S03]  /*0560*/  IMAD.WIDE.U32 R20, R20, 0x8, R10 ;  /* 0x0000000814147825 */ /* 0x000fc600078e000a */
[----:B------:R-:W-:Y:S01]  /*0570*/  SHF.L.U32 R27, R27, 0x3, RZ ;  /* 0x000000031b1b7819 */ /* 0x000fe200000006ff */
[----:B------:R-:W-:-:S04]  /*0580*/  IMAD.WIDE.U32 R24, R24, 0x8, R14 ;  /* 0x0000000818187825 */ /* 0x000fc800078e000e */
[----:B------:R-:W-:Y:S01]  /*0590*/  IMAD.SHL.U32 R29, R29, 0x8, RZ ;  /* 0x000000081d1d7824 */ /* 0x000fe200078e00ff */
[----:B------:R-:W-:Y:S01]  /*05a0*/  IADD3 R27, PT, PT, R21, R27, RZ ;  /* 0x0000001b151b7210 */ /* 0x000fe20007ffe0ff */
[----:B------:R-:W-:Y:S01]  /*05b0*/  IMAD.MOV.U32 R26, RZ, RZ, R20 ;  /* 0x000000ffff1a7224 */ /* 0x000fe200078e0014 */
[----:B------:R-:W-:Y:S02]  /*05c0*/  MOV R28, R24 ;  /* 0x00000018001c7202 */ /* 0x000fe40000000f00 */
[----:B------:R-:W-:Y:S02]  /*05d0*/  IADD3 R29, PT, PT, R25, R29, RZ ;  /* 0x0000001d191d7210 */ /* 0x000fe40007ffe0ff */
[----:B------:R-:W3:Y:S04]  /*05e0*/  LDG.E.64 R24, desc[UR4][R26.64] ;  /* 0x000000041a187981 */ /* 0x000ee8000c1e1b00 */
[----:B------:R-:W3:Y:S01]  /*05f0*/  LDG.E.64 R26, desc[UR4][R28.64] ;  /* 0x000000041c1a7981 */ /* 0x000ee2000c1e1b00 */
[----:B------:R-:W-:-:S04]  /*0600*/  IADD3 R20, P1, PT, R4, 0x2, RZ ;  /* 0x0000000204147810 */ /* 0x000fc80007f3e0ff */
[----:B------:R-:W-:Y:S01]  /*0610*/  IADD3.X R21, PT, PT, RZ, R5, RZ, P1, !PT ;  /* 0x00000005ff157210 */ /* 0x000fe20000ffe4ff */
[----:B--2---:R-:W-:-:S04]  /*0620*/  DFMA R12, R18, R22, R12 ;  /* 0x00000016120c722b */ /* 0x004fc8000000000c */
[----:B------:R-:W-:Y:S01]  /*0630*/  IMAD R19, R21, UR8, RZ ;  /* 0x0000000815137c24 */ /* 0x000fe2000f8e02ff */
[----:B------:R-:W-:Y:S01]  /*0640*/  IADD3 R18, P1, PT, R4, 0x3, RZ ;  /* 0x0000000304127810 */ /* 0x000fe20007f3e0ff */
[----:B------:R-:W-:-:S04]  /*0650*/  IMAD.WIDE.U32 R22, R20, UR8, R16 ;  /* 0x0000000814167c25 */ /* 0x000fc8000f8e0010 */
[----:B------:R-:W-:Y:S01]  /*0660*/  IMAD.WIDE.U32 R16, R18, UR8, R16 ;  /* 0x0000000812107c25 */ /* 0x000fe2000f8e0010 */
[----:B---3--:R-:W-:-:S03]  /*0670*/  DFMA R12, R26, R24, R12 ;  /* 0x000000181a0c722b */ /* 0x008fc6000000000c */
[----:B------:R-:W-:Y:S02]  /*0680*/  IMAD R25, R20, UR9, R19 ;  /* 0x0000000914197c24 */ /* 0x000fe4000f8e0213 */
[----:B------:R-:W-:Y:S02]  /*0690*/  IMAD.X R19, RZ, RZ, R5, P1 ;  /* 0x000000ffff137224 */ /* 0x000fe400008e0605 */
[----:B------:R-:W-:Y:S01]  /*06a0*/  IMAD.WIDE.U32 R20, R0, UR10, R20 ;  /* 0x0000000a00147c25 */ /* 0x000fe2000f8e0014 */
[----:B------:R-:W-:-:S03]  /*06b0*/  IADD3 R24, PT, PT, R23, R25, RZ ;  /* 0x0000001917187210 */ /* 0x000fc60007ffe0ff */
[----:B------:R-:W-:Y:S01]  /*06c0*/  IMAD R25, R19, UR8, RZ ;  /* 0x0000000813197c24 */ /* 0x000fe2000f8e02ff */
[----:B------:R-:W-:Y:S01]  /*06d0*/  SHF.L.U32 R27, R24, 0x3, RZ ;  /* 0x00000003181b7819 */ /* 0x000fe200000006ff */
[----:B------:R-:W-:-:S04]  /*06e0*/  IMAD.WIDE.U32 R22, R22, 0x8, R10 ;  /* 0x0000000816167825 */ /* 0x000fc800078e000a */
[----:B------:R-:W-:Y:S02]  /*06f0*/  IMAD.IADD R24, R3, 0x1, R21 ;  /* 0x0000000103187824 */ /* 0x000fe400078e0215 */
[----:B------:R-:W-:Y:S01]  /*0700*/  IMAD R25, R18, UR9, R25 ;  /* 0x0000000912197c24 */ /* 0x000fe2000f8e0219 */
[----:B------:R-:W-:Y:S01]  /*0710*/  IADD3 R23, PT, PT, R23, R27, RZ ;  /* 0x0000001b17177210 */ /* 0x000fe20007ffe0ff */
[----:B------:R-:W-:Y:S01]  /*0720*/  IMAD.WIDE.U32 R18, R0, UR10, R18 ;  /* 0x0000000a00127c25 */ /* 0x000fe2000f8e0012 */
[----:B------:R-:W-:-:S03]  /*0730*/  SHF.L.U32 R27, R24, 0x3, RZ ;  /* 0x00000003181b7819 */ /* 0x000fc600000006ff */
[----:B------:R-:W-:Y:S01]  /*0740*/  IMAD.WIDE.U32 R20, R20, 0x8, R14 ;  /* 0x0000000814147825 */ /* 0x000fe200078e000e */
[----:B------:R-:W-:Y:S01]  /*0750*/  IADD3 R25, PT, PT, R17, R25, RZ ;  /* 0x0000001911197210 */ /* 0x000fe20007ffe0ff */
[----:B------:R-:W2:Y:S02]  /*0760*/  LDG.E.64 R22, desc[UR4][R22.64] ;  /* 0x0000000416167981 */ /* 0x000ea4000c1e1b00 */
[----:B------:R-:W-:Y:S01]  /*0770*/  IMAD.IADD R3, R3, 0x1, R19 ;  /* 0x0000000103037824 */ /* 0x000fe200078e0213 */
[----:B------:R-:W-:Y:S01]  /*0780*/  IADD3 R21, PT, PT, R21, R27, RZ ;  /* 0x0000001b15157210 */ /* 0x000fe20007ffe0ff */
[----:B------:R-:W-:-:S04]  /*0790*/  IMAD.WIDE.U32 R18, R18, 0x8, R14 ;  /* 0x0000000812127825 */ /* 0x000fc800078e000e */
[----:B------:R-:W-:Y:S01]  /*07a0*/  IMAD.SHL.U32 R27, R3, 0x8, RZ ;  /* 0x00000008031b7824 */ /* 0x000fe200078e00ff */
[----:B------:R-:W-:Y:S01]  /*07b0*/  SHF.L.U32 R3, R25, 0x3, RZ ;  /* 0x0000000319037819 */ /* 0x000fe200000006ff */
[----:B------:R-:W-:Y:S01]  /*07c0*/  IMAD.WIDE.U32 R16, R16, 0x8, R10 ;  /* 0x0000000810107825 */ /* 0x000fe200078e000a */
[----:B------:R-:W2:Y:S02]  /*07d0*/  LDG.E.64 R20, desc[UR4][R20.64] ;  /* 0x0000000414147981 */ /* 0x000ea4000c1e1b00 */
[----:B------:R-:W-:Y:S01]  /*07e0*/  IADD3 R19, PT, PT, R19, R27, RZ ;  /* 0x0000001b13137210 */ /* 0x000fe20007ffe0ff */
[----:B------:R-:W-:-:S05]  /*07f0*/  IMAD.IADD R17, R17, 0x1, R3 ;  /* 0x0000000111117824 */ /* 0x000fca00078e0203 */
[----:B------:R-:W3:Y:S04]  /*0800*/  LDG.E.64 R18, desc[UR4][R18.64] ;  /* 0x0000000412127981 */ /* 0x000ee8000c1e1b00 */
[----:B------:R-:W3:Y:S01]  /*0810*/  LDG.E.64 R16, desc[UR4][R16.64] ;  /* 0x0000000410107981 */ /* 0x000ee2000c1e1b00 */
[----:B------:R-:W-:-:S04]  /*0820*/  IADD3 R4, P1, PT, R4, 0x4, RZ ;  /* 0x0000000404047810 */ /* 0x000fc80007f3e0ff */
[----:B------:R-:W-:Y:S02]  /*0830*/  IADD3.X R5, PT, PT, RZ, R5, RZ, P1, !PT ;  /* 0x00000005ff057210 */ /* 0x000fe40000ffe4ff */
[----:B------:R-:W-:-:S04]  /*0840*/  ISETP.GE.U32.AND P1, PT, R4, UR6, PT ;  /* 0x0000000604007c0c */ /* 0x000fc8000bf26070 */
[----:B------:R-:W-:Y:S01]  /*0850*/  ISETP.GE.U32.AND.EX P1, PT, R5, UR7, PT, P1 ;  /* 0x0000000705007c0c */ /* 0x000fe2000bf26110 */
[----:B--2---:R-:W-:-:S08]  /*0860*/  DFMA R12, R20, R22, R12 ;  /* 0x00000016140c722b */ /* 0x004fd0000000000c */
[----:B---3--:R-:W-:-:S04]  /*0870*/  DFMA R12, R18, R16, R12 ;  /* 0x00000010120c722b */ /* 0x008fc8000000000c */
[----:B------:R-:W-:Y:S07]  /*0880*/  @!P1 BRA `(.L_x_2) ;  /* 0xfffffff800cc9947 */ /* 0x000fee000383ffff */
.L_x_1:
        /* <DEDUP_REMOVED lines=8> */
[----:B------:R-:W-:Y:S01]  /*0910*/  IMAD R23, R5, UR8, RZ ;  /* 0x0000000805177c24 */ /* 0x000fe2000f8e02ff */
[----:B------:R-:W-:Y:S01]  /*0920*/  IADD3 R20, P0, PT, R4, 0x1, RZ ;  /* 0x0000000104147810 */ /* 0x000fe20007f1e0ff */
[----:B------:R-:W-:Y:S01]  /*0930*/  IMAD.MOV.U32 R17, RZ, RZ, R9 ;  /* 0x000000ffff117224 */ /* 0x000fe200078e0009 */
[----:B------:R-:W-:Y:S01]  /*0940*/  MOV R16, R6 ;  /* 0x0000000600107202 */ /* 0x000fe20000000f00 */
[----:B------:R-:W-:Y:S01]  /*0950*/  IMAD R3, R2, UR10, RZ ;  /* 0x0000000a02037c24 */ /* 0x000fe2000f8e02ff */
[----:B------:R-:W-:Y:S01]  /*0960*/  IADD3.X R21, PT, PT, RZ, R5, RZ, P0, !PT ;  /* 0x00000005ff157210 */ /* 0x000fe200007fe4ff */
[C---:B------:R-:W-:Y:S01]  /*0970*/  IMAD R27, R4.reuse, UR9, R23 ;  /* 0x00000009041b7c24 */ /* 0x040fe2000f8e0217 */
[----:B------:R-:W1:Y:S01]  /*0980*/  LDC.64 R14, c[0x0][0x380] ;  /* 0x0000e000ff0e7b82 */ /* 0x000e620000000a00 */
[----:B------:R-:W-:-:S04]  /*0990*/  IMAD.WIDE.U32 R22, R4, UR8, R16 ;  /* 0x0000000804167c25 */ /* 0x000fc8000f8e0010 */
[----:B------:R-:W-:Y:S01]  /*09a0*/  IMAD.WIDE.U32 R18, R0, UR10, R4 ;  /* 0x0000000a00127c25 */ /* 0x000fe2000f8e0004 */
[----:B------:R-:W-:-:S03]  /*09b0*/  IADD3 R24, PT, PT, R23, R27, RZ ;  /* 0x0000001b17187210 */ /* 0x000fc60007ffe0ff */
[----:B------:R-:W-:Y:S01]  /*09c0*/  IMAD R3, R0, UR11, R3 ;  /* 0x0000000b00037c24 */ /* 0x000fe2000f8e0203 */
[----:B------:R-:W-:Y:S01]  /*09d0*/  SHF.L.U32 R29, R24, 0x3, RZ ;  /* 0x00000003181d7819 */ /* 0x000fe200000006ff */
[----:B------:R-:W-:Y:S02]  /*09e0*/  IMAD R25, R21, UR8, RZ ;  /* 0x0000000815197c24 */ /* 0x000fe4000f8e02ff */
[----:B------:R-:W-:Y:S02]  /*09f0*/  IMAD.IADD R27, R19, 0x1, R3 ;  /* 0x00000001131b7824 */ /* 0x000fe400078e0203 */
[----:B------:R-:W-:-:S03]  /*0a00*/  IMAD.WIDE.U32 R16, R20, UR8, R16 ;  /* 0x0000000814107c25 */ /* 0x000fc6000f8e0010 */
[----:B------:R-:W-:Y:S01]  /*0a10*/  SHF.L.U32 R27, R27, 0x3, RZ ;  /* 0x000000031b1b7819 */ /* 0x000fe200000006ff */
[----:B------:R-:W-:Y:S02]  /*0a20*/  IMAD R25, R20, UR9, R25 ;  /* 0x0000000914197c24 */ /* 0x000fe4000f8e0219 */
[----:B------:R-:W-:-:S04]  /*0a30*/  IMAD.WIDE.U32 R20, R0, UR10, R20 ;  /* 0x0000000a00147c25 */ /* 0x000fc8000f8e0014 */
[----:B0-----:R-:W-:Y:S01]  /*0a40*/  IMAD.WIDE.U32 R22, R22, 0x8, R10 ;  /* 0x0000000816167825 */ /* 0x001fe200078e000a */
[----:B------:R-:W-:-:S03]  /*0a50*/  IADD3 R3, PT, PT, R3, R21, RZ ;  /* 0x0000001503037210 */ /* 0x000fc60007ffe0ff */
[----:B-1----:R-:W-:Y:S01]  /*0a60*/  IMAD.WIDE.U32 R18, R18, 0x8, R14 ;  /* 0x0000000812127825 */ /* 0x002fe200078e000e */
[----:B------:R-:W-:Y:S02]  /*0a70*/  IADD3 R23, PT, PT, R23, R29, RZ ;  /* 0x0000001d17177210 */ /* 0x000fe40007ffe0ff */
[----:B------:R-:W-:Y:S01]  /*0a80*/  SHF.L.U32 R3, R3, 0x3, RZ ;  /* 0x0000000303037819 */ /* 0x000fe200000006ff */
[----:B------:R-:W-:Y:S02]  /*0a90*/  IMAD.IADD R25, R17, 0x1, R25 ;  /* 0x0000000111197824 */ /* 0x000fe400078e0219 */
[----:B------:R-:W-:Y:S01]  /*0aa0*/  IMAD.IADD R19, R19, 0x1, R27 ;  /* 0x0000000113137824 */ /* 0x000fe200078e021b */
[----:B------:R-:W2:Y:S01]  /*0ab0*/  LDG.E.64 R22, desc[UR4][R22.64] ;  /* 0x0000000416167981 */ /* 0x000ea2000c1e1b00 */
[----:B------:R-:W-:Y:S01]  /*0ac0*/  IMAD.WIDE.U32 R14, R20, 0x8, R14 ;  /* 0x00000008140e7825 */ /* 0x000fe200078e000e */
[----:B------:R-:W-:-:S03]  /*0ad0*/  SHF.L.U32 R25, R25, 0x3, RZ ;  /* 0x0000000319197819 */ /* 0x000fc600000006ff */
[----:B------:R-:W-:Y:S01]  /*0ae0*/  IMAD.WIDE.U32 R10, R16, 0x8, R10 ;  /* 0x00000008100a7825 */ /* 0x000fe200078e000a */
[----:B------:R-:W2:Y:S01]  /*0af0*/  LDG.E.64 R18, desc[UR4][R18.64] ;  /* 0x0000000412127981 */ /* 0x000ea2000c1e1b00 */
[----:B------:R-:W-:Y:S02]  /*0b00*/  MOV R16, R14 ;  /* 0x0000000e00107202 */ /* 0x000fe40000000f00 */
[----:B------:R-:W-:Y:S01]  /*0b10*/  IMAD.IADD R17, R15, 0x1, R3 ;  /* 0x000000010f117824 */ /* 0x000fe200078e0203 */
[----:B------:R-:W-:Y:S01]  /*0b20*/  IADD3 R15, PT, PT, R11, R25, RZ ;  /* 0x000000190b0f7210 */ /* 0x000fe20007ffe0ff */
[----:B------:R-:W-:-:S03]  /*0b30*/  IMAD.MOV.U32 R14, RZ, RZ, R10 ;  /* 0x000000ffff0e7224 */ /* 0x000fc600078e000a */
[----:B------:R-:W3:Y:S04]  /*0b40*/  LDG.E.64 R10, desc[UR4][R16.64] ;  /* 0x00000004100a7981 */ /* 0x000ee8000c1e1b00 */
[----:B------:R-:W3:Y:S01]  /*0b50*/  LDG.E.64 R14, desc[UR4][R14.64] ;  /* 0x000000040e0e7981 */ /* 0x000ee2000c1e1b00 */
[----:B------:R-:W-:Y:S02]  /*0b60*/  IADD3 R4, P1, PT, R4, 0x2, RZ ;  /* 0x0000000204047810 */ /* 0x000fe40007f3e0ff */
[----:B------:R-:W-:Y:S02]  /*0b70*/  PLOP3.LUT P0, PT, PT, PT, PT, 0x8, 0x80 ;  /* 0x000000000080781c */ /* 0x000fe40003f0e170 */
[----:B------:R-:W-:Y:S01]  /*0b80*/  IADD3.X R5, PT, PT, RZ, R5, RZ, P1, !PT ;  /* 0x00000005ff057210 */ /* 0x000fe20000ffe4ff */
[----:B--2---:R-:W-:-:S08]  /*0b90*/  DFMA R12, R18, R22, R12 ;  /* 0x00000016120c722b */ /* 0x004fd0000000000c */
[----:B---3--:R-:W-:-:S11]  /*0ba0*/  DFMA R12, R10, R14, R12 ;  /* 0x0000000e0a0c722b */ /* 0x008fd6000000000c */
.L_x_3:
[----:B------:R-:W0:Y:S01]  /*0bb0*/  LDC.64 R10, c[0x0][0x390] ;  /* 0x0000e400ff0a7b82 */ /* 0x000e220000000a00 */
[----:B------:R-:W-:-:S04]  /*0bc0*/  ISETP.LT.U32.AND P1, PT, R4, UR10, PT ;  /* 0x0000000a04007c0c */ /* 0x000fc8000bf21070 */
[----:B------:R-:W-:-:S13]  /*0bd0*/  ISETP.LT.U32.OR.EX P0, PT, R5, UR11, P0, P1 ;  /* 0x0000000b05007c0c */ /* 0x000fda0008701510 */
[----:B------:R-:W-:Y:S05]  /*0be0*/  @!P0 BRA `(.L_x_4) ;  /* 0x0000000000588947 */ /* 0x000fea0003800000 */
[----:B------:R-:W1:Y:S01]  /*0bf0*/  LDC.64 R14, c[0x0][0x380] ;  /* 0x0000e000ff0e7b82 */ /* 0x000e620000000a00 */
[----:B------:R-:W-:Y:S01]  /*0c00*/  MOV R18, R6 ;  /* 0x0000000600127202 */ /* 0x000fe20000000f00 */
[----:B------:R-:W-:Y:S02]  /*0c10*/  IMAD R3, R5, UR8, RZ ;  /* 0x0000000805037c24 */ /* 0x000fe4000f8e02ff */
[----:B------:R-:W-:Y:S02]  /*0c20*/  IMAD.MOV.U32 R19, RZ, RZ, R9 ;  /* 0x000000ffff137224 */ /* 0x000fe400078e0009 */
[----:B------:R-:W-:Y:S02]  /*0c30*/  IMAD R21, R2, UR10, RZ ;  /* 0x0000000a02157c24 */ /* 0x000fe4000f8e02ff */
[----:B------:R-:W2:Y:S01]  /*0c40*/  LDC.64 R16, c[0x0][0x388] ;  /* 0x0000e200ff107b82 */ /* 0x000ea20000000a00 */
[C---:B------:R-:W-:Y:S02]  /*0c50*/  IMAD R3, R4.reuse, UR9, R3 ;  /* 0x0000000904037c24 */ /* 0x040fe4000f8e0203 */
[----:B------:R-:W-:-:S04]  /*0c60*/  IMAD.WIDE.U32 R18, R4, UR8, R18 ;  /* 0x0000000804127c25 */ /* 0x000fc8000f8e0012 */
[----:B------:R-:W-:Y:S01]  /*0c70*/  IMAD.WIDE.U32 R4, R0, UR10, R4 ;  /* 0x0000000a00047c25 */ /* 0x000fe2000f8e0004 */
[----:B------:R-:W-:-:S03]  /*0c80*/  IADD3 R3, PT, PT, R19, R3, RZ ;  /* 0x0000000313037210 */ /* 0x000fc60007ffe0ff */
[----:B------:R-:W-:Y:S02]  /*0c90*/  IMAD R21, R0, UR11, R21 ;  /* 0x0000000b00157c24 */ /* 0x000fe4000f8e0215 */
[----:B------:R-:W-:-:S03]  /*0ca0*/  IMAD.SHL.U32 R3, R3, 0x8, RZ ;  /* 0x0000000803037824 */ /* 0x000fc600078e00ff */
[----:B------:R-:W-:Y:S01]  /*0cb0*/  IADD3 R5, PT, PT, R21, R5, RZ ;  /* 0x0000000515057210 */ /* 0x000fe20007ffe0ff */
[----:B-1----:R-:W-:-:S03]  /*0cc0*/  IMAD.WIDE.U32 R14, R4, 0x8, R14 ;  /* 0x00000008040e7825 */ /* 0x002fc600078e000e */
[----:B------:R-:W-:Y:S02]  /*0cd0*/  SHF.L.U32 R5, R5, 0x3, RZ ;  /* 0x0000000305057819 */ /* 0x000fe400000006ff */
[----:B------:R-:W-:Y:S01]  /*0ce0*/  MOV R4, R14 ;  /* 0x0000000e00047202 */ /* 0x000fe20000000f00 */
[----:B--2---:R-:W-:-:S04]  /*0cf0*/  IMAD.WIDE.U32 R16, R18, 0x8, R16 ;  /* 0x0000000812107825 */ /* 0x004fc800078e0010 */
[----:B------:R-:W-:Y:S01]  /*0d00*/  IMAD.IADD R5, R15, 0x1, R5 ;  /* 0x000000010f057824 */ /* 0x000fe200078e0205 */
[----:B------:R-:W-:-:S05]  /*0d10*/  IADD3 R17, PT, PT, R17, R3, RZ ;  /* 0x0000000311117210 */ /* 0x000fca0007ffe0ff */
[----:B------:R-:W2:Y:S04]  /*0d20*/  LDG.E.64 R14, desc[UR4][R16.64] ;  /* 0x00000004100e7981 */ /* 0x000ea8000c1e1b00 */
[----:B------:R-:W2:Y:S02]  /*0d30*/  LDG.E.64 R4, desc[UR4][R4.64] ;  /* 0x0000000404047981 */ /* 0x000ea4000c1e1b00 */
[----:B--2---:R-:W-:-:S11]  /*0d40*/  DFMA R12, R4, R14, R12 ;  /* 0x0000000e040c722b */ /* 0x004fd6000000000c */
.L_x_4:
[----:B------:R-:W-:Y:S01]  /*0d50*/  IMAD R5, R2, UR8, RZ ;  /* 0x0000000802057c24 */ /* 0x000fe2000f8e02ff */
[----:B------:R-:W-:Y:S01]  /*0d60*/  MOV R2, R6 ;  /* 0x0000000600027202 */ /* 0x000fe20000000f00 */
[----:B------:R-:W-:Y:S02]  /*0d70*/  IMAD.MOV.U32 R3, RZ, RZ, R9 ;  /* 0x000000ffff037224 */ /* 0x000fe400078e0009 */
[C---:B------:R-:W-:Y:S02]  /*0d80*/  IMAD R5, R0.reuse, UR9, R5 ;  /* 0x0000000900057c24 */ /* 0x040fe4000f8e0205 */
[----:B------:R-:W-:-:S05]  /*0d90*/  IMAD.WIDE.U32 R2, R0, UR8, R2 ;  /* 0x0000000800027c25 */ /* 0x000fca000f8e0002 */
[----:B------:R-:W-:Y:S01]  /*0da0*/  IADD3 R0, PT, PT, R3, R5, RZ ;  /* 0x0000000503007210 */ /* 0x000fe20007ffe0ff */
[----:B0-----:R-:W-:-:S03]  /*0db0*/  IMAD.WIDE.U32 R10, R2, 0x8, R10 ;  /* 0x00000008020a7825 */ /* 0x001fc600078e000a */
[----:B------:R-:W-:-:S05]  /*0dc0*/  SHF.L.U32 R3, R0, 0x3, RZ ;  /* 0x0000000300037819 */ /* 0x000fca00000006ff */
[----:B------:R-:W-:-:S05]  /*0dd0*/  IMAD.IADD R11, R11, 0x1, R3 ;  /* 0x000000010b0b7824 */ /* 0x000fca00078e0203 */
[----:B------:R-:W-:Y:S01]  /*0de0*/  STG.E.64 desc[UR4][R10.64], R12 ;  /* 0x0000000c0a007986 */ /* 0x000fe2000c101b04 */
[----:B------:R-:W-:Y:S05]  /*0df0*/  EXIT ;  /* 0x000000000000794d */ /* 0x000fea0003800000 */
        .weak           $__internal_0_$__cuda_sm20_div_u64
        .type           $__internal_0_$__cuda_sm20_div_u64,@function
        .size           $__internal_0_$__cuda_sm20_div_u64,(.L_x_6 - $__internal_0_$__cuda_sm20_div_u64)
$__internal_0_$__cuda_sm20_div_u64:
[----:B------:R-:W0:Y:S01]  /*0e00*/  LDCU.64 UR4, c[0x0][0x3a0] ;  /* 0x00007400ff0477ac */ /* 0x000e220008000a00 */
[----:B------:R-:W1:Y:S01]  /*0e10*/  LDC.64 R2, c[0x0][0x3a0] ;  /* 0x0000e800ff027b82 */ /* 0x000e620000000a00 */
[----:B0-----:R-:W0:Y:S08]  /*0e20*/  I2F.U64.RP R0, UR4 ;  /* 0x0000000400007d12 */ /* 0x001e300008309000 */
[----:B0-----:R-:W0:Y:S02]  /*0e30*/  MUFU.RCP R0, R0 ;  /* 0x0000000000007308 */ /* 0x001e240000001000 */
[----:B0-----:R-:W-:-:S06]  /*0e40*/  IADD3 R10, PT, PT, R0, 0x1ffffffe, RZ ;  /* 0x1ffffffe000a7810 */ /* 0x001fcc0007ffe0ff */
[----:B------:R-:W1:Y:S02]  /*0e50*/  F2I.U64.TRUNC R10, R10 ;  /* 0x0000000a000a7311 */ /* 0x000e64000020d800 */
[----:B-1----:R-:W-:-:S04]  /*0e60*/  IMAD.WIDE.U32 R12, R10, R2, RZ ;  /* 0x000000020a0c7225 */ /* 0x002fc800078e00ff */
[C---:B------:R-:W-:Y:S01]  /*0e70*/  IMAD R9, R10.reuse, R3, R13 ;  /* 0x000000030a097224 */ /* 0x040fe200078e020d */
[----:B------:R-:W-:Y:S01]  /*0e80*/  IADD3 R15, P0, PT, RZ, -R12, RZ ;  /* 0x8000000cff0f7210 */ /* 0x000fe20007f1e0ff */
[----:B------:R-:W-:Y:S02]  /*0e90*/  IMAD.MOV.U32 R13, RZ, RZ, R10 ;  /* 0x000000ffff0d7224 */ /* 0x000fe400078e000a */
[----:B------:R-:W-:Y:S02]  /*0ea0*/  IMAD R9, R11, R2, R9 ;  /* 0x000000020b097224 */ /* 0x000fe400078e0209 */
[----:B------:R-:W-:-:S03]  /*0eb0*/  IMAD.HI.U32 R12, R10, R15, RZ ;  /* 0x0000000f0a0c7227 */ /* 0x000fc600078e00ff */
[----:B------:R-:W-:-:S05]  /*0ec0*/  IADD3.X R9, PT, PT, RZ, ~R9, RZ, P0, !PT ;  /* 0x80000009ff097210 */ /* 0x000fca00007fe4ff */
[----:B------:R-:W-:-:S04]  /*0ed0*/  IMAD.WIDE.U32 R12, P0, R10, R9, R12 ;  /* 0x000000090a0c7225 */ /* 0x000fc8000780000c */
[C---:B------:R-:W-:Y:S02]  /*0ee0*/  IMAD R17, R11.reuse, R9, RZ ;  /* 0x000000090b117224 */ /* 0x040fe400078e02ff */
[----:B------:R-:W-:-:S04]  /*0ef0*/  IMAD.HI.U32 R12, P1, R11, R15, R12 ;  /* 0x0000000f0b0c7227 */ /* 0x000fc8000782000c */
[----:B------:R-:W-:Y:S01]  /*0f00*/  IMAD.HI.U32 R9, R11, R9, RZ ;  /* 0x000000090b097227 */ /* 0x000fe200078e00ff */
[----:B------:R-:W-:-:S04]  /*0f10*/  IADD3 R13, P2, PT, R17, R12, RZ ;  /* 0x0000000c110d7210 */ /* 0x000fc80007f5e0ff */
[----:B------:R-:W-:Y:S01]  /*0f20*/  IADD3.X R0, PT, PT, R9, R11, RZ, P0, !PT ;  /* 0x0000000b09007210 */ /* 0x000fe200007fe4ff */
[----:B------:R-:W-:-:S03]  /*0f30*/  IMAD.WIDE.U32 R10, R13, R2, RZ ;  /* 0x000000020d0a7225 */ /* 0x000fc600078e00ff */
[----:B------:R-:W-:Y:S01]  /*0f40*/  IADD3.X R9, PT, PT, RZ, RZ, R0, P2, P1 ;  /* 0x000000ffff097210 */ /* 0x000fe200017e2400 */
[----:B------:R-:W-:Y:S01]  /*0f50*/  IMAD R0, R13, R3, R11 ;  /* 0x000000030d007224 */ /* 0x000fe200078e020b */
[----:B------:R-:W-:-:S03]  /*0f60*/  IADD3 R11, P0, PT, RZ, -R10, RZ ;  /* 0x8000000aff0b7210 */ /* 0x000fc60007f1e0ff */
[----:B------:R-:W-:Y:S02]  /*0f70*/  IMAD R0, R9, R2, R0 ;  /* 0x0000000209007224 */ /* 0x000fe400078e0200 */
[----:B------:R-:W-:-:S03]  /*0f80*/  IMAD.HI.U32 R12, R13, R11, RZ ;  /* 0x0000000b0d0c7227 */ /* 0x000fc600078e00ff */
[----:B------:R-:W-:-:S05]  /*0f90*/  IADD3.X R0, PT, PT, RZ, ~R0, RZ, P0, !PT ;  /* 0x80000000ff007210 */ /* 0x000fca00007fe4ff */
[----:B------:R-:W-:-:S04]  /*0fa0*/  IMAD.WIDE.U32 R12, P0, R13, R0, R12 ;  /* 0x000000000d0c7225 */ /* 0x000fc8000780000c */
[C---:B------:R-:W-:Y:S02]  /*0fb0*/  IMAD R10, R9.reuse, R0, RZ ;  /* 0x00000000090a7224 */ /* 0x040fe400078e02ff */
[----:B------:R-:W-:-:S04]  /*0fc0*/  IMAD.HI.U32 R13, P1, R9, R11, R12 ;  /* 0x0000000b090d7227 */ /* 0x000fc8000782000c */
[----:B------:R-:W-:Y:S01]  /*0fd0*/  IMAD.HI.U32 R0, R9, R0, RZ ;  /* 0x0000000009007227 */ /* 0x000fe200078e00ff */
[----:B------:R-:W-:-:S03]  /*0fe0*/  IADD3 R13, P2, PT, R10, R13, RZ ;  /* 0x0000000d0a0d7210 */ /* 0x000fc60007f5e0ff */
[----:B------:R-:W-:Y:S01]  /*0ff0*/  IMAD.MOV.U32 R11, RZ, RZ, RZ ;  /* 0x000000ffff0b7224 */ /* 0x000fe200078e00ff */
[----:B------:R-:W-:Y:S01]  /*1000*/  IADD3.X R9, PT, PT, R0, R9, RZ, P0, !PT ;  /* 0x0000000900097210 */ /* 0x000fe200007fe4ff */
[----:B------:R-:W-:-:S03]  /*1010*/  IMAD.HI.U32 R10, R13, R4, RZ ;  /* 0x000000040d0a7227 */ /* 0x000fc600078e00ff */
[----:B------:R-:W-:Y:S01]  /*1020*/  IADD3.X R9, PT, PT, RZ, RZ, R9, P2, P1 ;  /* 0x000000ffff097210 */ /* 0x000fe200017e2409 */
[----:B------:R-:W-:-:S04]  /*1030*/  IMAD.WIDE.U32 R10, R13, R7, R10 ;  /* 0x000000070d0a7225 */ /* 0x000fc800078e000a */
[C---:B------:R-:W-:Y:S02]  /*1040*/  IMAD R13, R9.reuse, R7, RZ ;  /* 0x00000007090d7224 */ /* 0x040fe400078e02ff */
[----:B------:R-:W-:-:S04]  /*1050*/  IMAD.HI.U32 R10, P0, R9, R4, R10 ;  /* 0x00000004090a7227 */ /* 0x000fc8000780000a */
[----:B------:R-:W-:Y:S01]  /*1060*/  IMAD.HI.U32 R0, R9, R7, RZ ;  /* 0x0000000709007227 */ /* 0x000fe200078e00ff */
[----:B------:R-:W-:-:S04]  /*1070*/  IADD3 R9, P1, PT, R13, R10, RZ ;  /* 0x0000000a0d097210 */ /* 0x000fc80007f3e0ff */
[----:B------:R-:W-:Y:S01]  /*1080*/  IADD3.X R0, PT, PT, R0, RZ, RZ, P0, !PT ;  /* 0x000000ff00007210 */ /* 0x000fe200007fe4ff */
[----:B------:R-:W-:-:S03]  /*1090*/  IMAD.WIDE.U32 R10, R9, R2, RZ ;  /* 0x00000002090a7225 */ /* 0x000fc600078e00ff */
[----:B------:R-:W-:Y:S01]  /*10a0*/  IADD3.X R13, PT, PT, RZ, R0, RZ, P1, !PT ;  /* 0x00000000ff0d7210 */ /* 0x000fe20000ffe4ff */
[----:B------:R-:W-:Y:S01]  /*10b0*/  IMAD R0, R9, R3, R11 ;  /* 0x0000000309007224 */ /* 0x000fe200078e020b */
[----:B------:R-:W-:-:S03]  /*10c0*/  IADD3 R15, P1, PT, -R10, R4, RZ ;  /* 0x000000040a0f7210 */ /* 0x000fc60007f3e1ff */
[-C--:B------:R-:W-:Y:S01]  /*10d0*/  IMAD R11, R13, R2.reuse, R0 ;  /* 0x000000020d0b7224 */ /* 0x080fe200078e0200 */
[-C--:B------:R-:W-:Y:S02]  /*10e0*/  ISETP.GE.U32.AND P0, PT, R15, R2.reuse, PT ;  /* 0x000000020f00720c */ /* 0x080fe40003f06070 */
[----:B------:R-:W-:Y:S02]  /*10f0*/  IADD3 R0, P2, PT, R9, 0x1, RZ ;  /* 0x0000000109007810 */ /* 0x000fe40007f5e0ff */
[----:B------:R-:W-:Y:S02]  /*1100*/  IADD3.X R14, PT, PT, ~R11, R7, RZ, P1, !PT ;  /* 0x000000070b0e7210 */ /* 0x000fe40000ffe5ff */
[----:B------:R-:W-:Y:S02]  /*1110*/  IADD3 R11, P1, PT, R15, -R2, RZ ;  /* 0x800000020f0b7210 */ /* 0x000fe40007f3e0ff */
[C---:B------:R-:W-:Y:S02]  /*1120*/  ISETP.GE.U32.AND.EX P0, PT, R14.reuse, R3, PT, P0 ;  /* 0x000000030e00720c */ /* 0x040fe40003f06100 */
[----:B------:R-:W-:Y:S01]  /*1130*/  IADD3.X R10, PT, PT, RZ, R13, RZ, P2, !PT ;  /* 0x0000000dff0a7210 */ /* 0x000fe200017fe4ff */
[----:B------:R-:W-:Y:S01]  /*1140*/  IMAD.X R12, R14, 0x1, ~R3, P1 ;  /* 0x000000010e0c7824 */ /* 0x000fe200008e0e03 */
[----:B------:R-:W-:-:S02]  /*1150*/  SEL R11, R11, R15, P0 ;  /* 0x0000000f0b0b7207 */ /* 0x000fc40000000000 */
[----:B------:R-:W-:Y:S02]  /*1160*/  SEL R9, R0, R9, P0 ;  /* 0x0000000900097207 */ /* 0x000fe40000000000 */
[----:B------:R-:W-:Y:S02]  /*1170*/  SEL R12, R12, R14, P0 ;  /* 0x0000000e0c0c7207 */ /* 0x000fe40000000000 */
[----:B------:R-:W-:Y:S02]  /*1180*/  SEL R13, R10, R13, P0 ;  /* 0x0000000d0a0d7207 */ /* 0x000fe40000000000 */
[----:B------:R-:W-:Y:S02]  /*1190*/  ISETP.GE.U32.AND P0, PT, R11, R2, PT ;  /* 0x000000020b00720c */ /* 0x000fe40003f06070 */
[----:B------:R-:W-:Y:S02]  /*11a0*/  IADD3 R0, P2, PT, R9, 0x1, RZ ;  /* 0x0000000109007810 */ /* 0x000fe40007f5e0ff */
[----:B------:R-:W-:-:S02]  /*11b0*/  ISETP.GE.U32.AND.EX P0, PT, R12, R3, PT, P0 ;  /* 0x000000030c00720c */ /* 0x000fc40003f06100 */
[----:B------:R-:W-:Y:S02]  /*11c0*/  ISETP.NE.U32.AND P1, PT, R2, RZ, PT ;  /* 0x000000ff0200720c */ /* 0x000fe40003f25070 */
[----:B------:R-:W-:Y:S02]  /*11d0*/  IADD3.X R2, PT, PT, RZ, R13, RZ, P2, !PT ;  /* 0x0000000dff027210 */ /* 0x000fe400017fe4ff */
[----:B------:R-:W-:Y:S02]  /*11e0*/  SEL R0, R0, R9, P0 ;  /* 0x0000000900007207 */ /* 0x000fe40000000000 */
[----:B------:R-:W-:Y:S02]  /*11f0*/  MOV R9, 0x0 ;  /* 0x0000000000097802 */ /* 0x000fe40000000f00 */
[----:B------:R-:W-:Y:S02]  /*1200*/  ISETP.NE.AND.EX P1, PT, R3, RZ, PT, P1 ;  /* 0x000000ff0300720c */ /* 0x000fe40003f25310 */
[----:B------:R-:W-:-:S02]  /*1210*/  SEL R2, R2, R13, P0 ;  /* 0x0000000d02027207 */ /* 0x000fc40000000000 */
[----:B------:R-:W-:Y:S02]  /*1220*/  SEL R0, R0, 0xffffffff, P1 ;  /* 0xffffffff00007807 */ /* 0x000fe40000800000 */
[----:B------:R-:W-:Y:S01]  /*1230*/  SEL R2, R2, 0xffffffff, P1 ;  /* 0xffffffff02027807 */ /* 0x000fe20000800000 */
[----:B------:R-:W-:Y:S06]  /*1240*/  RET.REL.NODEC R8 `(matmul) ;  /* 0xffffffec086c7950 */ /* 0x000fec0003c3ffff */
.L_x_5:
[----:B------:R-:W-:-:S00]  /*1250*/  BRA `(.L_x_5) ;  /* 0xfffffffc00fc7947 */ /* 0x000fc0000383ffff */
[----:B------:R-:W-:-:S00]  /*1260*/  NOP ;  /* 0x0000000000007918 */ /* 0x000fc00000000000 */
        /* <DEDUP_REMOVED lines=9> */
.L_x_6:


//--------------------- .nv.shared.reserved.0     --------------------------
	.section	.nv.shared.reserved.0,"aw",@nobits
	.weak		__nv_reservedSMEM_offset_0_alias
	.size		__nv_reservedSMEM_offset_0_alias, 0, 64
	.other		__nv_reservedSMEM_offset_0_alias,@"STO_CUDA_RESERVED_SHARED STV_DEFAULT"
__nv_reservedSMEM_offset_0_alias:
	.zero		0
	.zero		64


//--------------------- .nv.constant0.matmul      --------------------------
	.section	.nv.constant0.matmul,"a",@progbits
	.sectionflags	@""
	.align	4
.nv.constant0.matmul:
	.zero		944


//--------------------- SYMBOLS --------------------------

	.type		.nv.reservedSmem.offset0,@object
	.size		.nv.reservedSmem.offset0,0x4
